//
// Generated by NVIDIA NVVM Compiler
//
// Compiler Build ID: CL-36424714
// Cuda compilation tools, release 13.0, V13.0.88
// Based on NVVM 20.0.0
//

.version 9.0
.target sm_100
.address_size 64

	// .globl	_Z13isPrimeKernelyPb
// _ZZ13isPrimeKernelyPbE8notPrime has been demoted

.visible .entry _Z13isPrimeKernelyPb(
	.param .u64 _Z13isPrimeKernelyPb_param_0,
	.param .u64 .ptr .align 1 _Z13isPrimeKernelyPb_param_1
)
{
	.reg .pred 	%p<9>;
	.reg .b16 	%rs<8>;
	.reg .b32 	%r<10>;
	.reg .b32 	%f<5>;
	.reg .b64 	%rd<17>;
	.reg .b64 	%fd<2>;
	// demoted variable
	.shared .align 1 .u8 _ZZ13isPrimeKernelyPbE8notPrime;
	ld.param.u64 	%rd9, [_Z13isPrimeKernelyPb_param_0];
	ld.param.u64 	%rd10, [_Z13isPrimeKernelyPb_param_1];
	cvta.to.global.u64 	%rd1, %rd10;
	mov.u32 	%r1, %tid.x;
	setp.ne.s32 	%p1, %r1, 0;
	@%p1 bra 	$L__BB0_2;
	mov.b16 	%rs1, 0;
	st.shared.u8 	[_ZZ13isPrimeKernelyPbE8notPrime], %rs1;
$L__BB0_2:
	bar.sync 	0;
	mov.u32 	%r4, %ctaid.x;
	mov.u32 	%r2, %ntid.x;
	mad.lo.s32 	%r3, %r4, %r2, %r1;
	and.b64  	%rd11, %rd9, 1;
	setp.eq.b64 	%p2, %rd11, 1;
	@%p2 bra 	$L__BB0_4;
	mov.b16 	%rs7, 0;
	st.global.u8 	[%rd1], %rs7;
	bra.uni 	$L__BB0_12;
$L__BB0_4:
	mul.wide.u32 	%rd12, %r3, 2;
	add.s64 	%rd15, %rd12, 3;
	cvt.rn.f32.u64 	%f2, %rd15;
	cvt.rn.f64.u64 	%fd1, %rd9;
	cvt.rn.f32.f64 	%f3, %fd1;
	sqrt.rn.f32 	%f1, %f3;
	setp.ltu.f32 	%p3, %f1, %f2;
	ld.shared.u8 	%rs2, [_ZZ13isPrimeKernelyPbE8notPrime];
	setp.ne.s16 	%p4, %rs2, 0;
	or.pred  	%p5, %p3, %p4;
	@%p5 bra 	$L__BB0_12;
	mov.u32 	%r5, %nctaid.x;
	mul.lo.s32 	%r6, %r2, %r5;
	mul.wide.u32 	%rd3, %r6, 2;
	cvt.u32.u64 	%r8, %rd9;
$L__BB0_6:
	or.b64  	%rd13, %rd9, %rd15;
	and.b64  	%rd14, %rd13, -4294967296;
	setp.ne.s64 	%p6, %rd14, 0;
	@%p6 bra 	$L__BB0_8;
	cvt.u32.u64 	%r7, %rd15;
	rem.u32 	%r9, %r8, %r7;
	cvt.u64.u32 	%rd16, %r9;
	bra.uni 	$L__BB0_9;
$L__BB0_8:
	rem.u64 	%rd16, %rd9, %rd15;
$L__BB0_9:
	setp.ne.s64 	%p7, %rd16, 0;
	@%p7 bra 	$L__BB0_11;
	mov.b16 	%rs5, 1;
	st.shared.u8 	[_ZZ13isPrimeKernelyPbE8notPrime], %rs5;
	mov.b16 	%rs6, 0;
	st.global.u8 	[%rd1], %rs6;
	bra.uni 	$L__BB0_12;
$L__BB0_11:
	add.s64 	%rd15, %rd15, %rd3;
	cvt.rn.f32.u64 	%f4, %rd15;
	setp.ge.f32 	%p8, %f1, %f4;
	@%p8 bra 	$L__BB0_6;
$L__BB0_12:
	ret;

}


// ===== COMPILED SASS (sm_100) =====

	.target	sm_100

	.elftype	@"ET_EXEC"


//--------------------- .note.nv.tkinfo           --------------------------
	.section	.note.nv.tkinfo,"",@"SHT_NOTE"
	.sectionflags	@"SHF_NOTE_NV_TKINFO"
	.tkinfo
        /*0018*/ 	.word	0x00000002
        /*0030*/ 	.string	""
        /*0030*/ 	.string	"ptxas"
        /*0030*/ 	.string	"Cuda compilation tools, release 13.0, V13.0.88"
        /*0030*/ 	.string	"Build cuda_13.0.r13.0/compiler.36424714_0"
        /*0030*/ 	.string	"-arch sm_100 -m 64 "



//--------------------- .note.nv.cuinfo           --------------------------
	.section	.note.nv.cuinfo,"",@"SHT_NOTE"
	.sectionflags	@"SHF_NOTE_NV_CUINFO"
        /*0018*/ 	.short	0x0002
        /*001a*/ 	.short	0x0064
        /*001c*/ 	.short	0x0082
	.zero		2


//--------------------- .nv.info                  --------------------------
	.section	.nv.info,"",@"SHT_CUDA_INFO"
	.align	4


	//----- nvinfo : EIATTR_REGCOUNT
	.align		4
        /*0000*/ 	.byte	0x04, 0x2f
        /*0002*/ 	.short	(.L_1 - .L_0)
	.align		4
.L_0:
        /*0004*/ 	.word	index@(_Z13isPrimeKernelyPb)
        /*0008*/ 	.word	0x00000014


	//----- nvinfo : EIATTR_FRAME_SIZE
	.align		4
.L_1:
        /*000c*/ 	.byte	0x04, 0x11
        /*000e*/ 	.short	(.L_3 - .L_2)
	.align		4
.L_2:
        /*0010*/ 	.word	index@($__internal_1_$__cuda_sm20_sqrt_rn_f32_slowpath)
        /*0014*/ 	.word	0x00000000


	//----- nvinfo : EIATTR_FRAME_SIZE
	.align		4
.L_3:
        /*0018*/ 	.byte	0x04, 0x11
        /*001a*/ 	.short	(.L_5 - .L_4)
	.align		4
.L_4:
        /*001c*/ 	.word	index@($__internal_0_$__cuda_sm20_rem_u64)
        /*0020*/ 	.word	0x00000000


	//----- nvinfo : EIATTR_FRAME_SIZE
	.align		4
.L_5:
        /*0024*/ 	.byte	0x04, 0x11
        /*0026*/ 	.short	(.L_7 - .L_6)
	.align		4
.L_6:
        /*0028*/ 	.word	index@(_Z13isPrimeKernelyPb)
        /*002c*/ 	.word	0x00000000


	//----- nvinfo : EIATTR_MIN_STACK_SIZE
	.align		4
.L_7:
        /*0030*/ 	.byte	0x04, 0x12
        /*0032*/ 	.short	(.L_9 - .L_8)
	.align		4
.L_8:
        /*0034*/ 	.word	index@(_Z13isPrimeKernelyPb)
        /*0038*/ 	.word	0x00000000
.L_9:


//--------------------- .nv.compat                --------------------------
	.section	.nv.compat,"",@"SHT_CUDA_COMPAT_INFO"
	.align	4
        /*0000*/ 	.byte	0x02, 0x09, 0x00, 0x00, 0x02, 0x02, 0x01, 0x00, 0x02, 0x05, 0x05, 0x00, 0x03, 0x07, 0x01, 0x01
        /*0010*/ 	.byte	0x02, 0x03, 0x00, 0x00, 0x02, 0x06, 0x01, 0x00, 0x04, 0x0b, 0x08, 0x00, 0x01, 0x00, 0x00, 0x00
        /*0020*/ 	.byte	0x00, 0x00, 0x00, 0x00


//--------------------- .nv.info._Z13isPrimeKernelyPb --------------------------
	.section	.nv.info._Z13isPrimeKernelyPb,"",@"SHT_CUDA_INFO"
	.sectionflags	@""
	.align	4


	//----- nvinfo : EIATTR_CUDA_API_VERSION
	.align		4
        /*0000*/ 	.byte	0x04, 0x37
        /*0002*/ 	.short	(.L_11 - .L_10)
.L_10:
        /*0004*/ 	.word	0x00000082


	//----- nvinfo : EIATTR_KPARAM_INFO
	.align		4
.L_11:
        /*0008*/ 	.byte	0x04, 0x17
        /*000a*/ 	.short	(.L_13 - .L_12)
.L_12:
        /*000c*/ 	.word	0x00000000
        /*0010*/ 	.short	0x0001
        /*0012*/ 	.short	0x0008
        /*0014*/ 	.byte	0x00, 0xf5, 0x21, 0x00


	//----- nvinfo : EIATTR_KPARAM_INFO
	.align		4
.L_13:
        /*0018*/ 	.byte	0x04, 0x17
        /*001a*/ 	.short	(.L_15 - .L_14)
.L_14:
        /*001c*/ 	.word	0x00000000
        /*0020*/ 	.short	0x0000
        /*0022*/ 	.short	0x0000
        /*0024*/ 	.byte	0x00, 0xf0, 0x21, 0x00


	//----- nvinfo : EIATTR_SPARSE_MMA_MASK
	.align		4
.L_15:
        /*0028*/ 	.byte	0x03, 0x50
        /*002a*/ 	.short	0x0000


	//----- nvinfo : EIATTR_MAXREG_COUNT
	.align		4
        /*002c*/ 	.byte	0x03, 0x1b
        /*002e*/ 	.short	0x00ff


	//----- nvinfo : EIATTR_NUM_BARRIERS
	.align		4
        /*0030*/ 	.byte	0x02, 0x4c
        /*0032*/ 	.byte	0x01
	.zero		1


	//----- nvinfo : EIATTR_MERCURY_ISA_VERSION
	.align		4
        /*0034*/ 	.byte	0x03, 0x5f
        /*0036*/ 	.short	0x0101


	//----- nvinfo : EIATTR_VRC_CTA_INIT_COUNT
	.align		4
        /*0038*/ 	.byte	0x02, 0x4a
	.zero		1
	.zero		1


	//----- nvinfo : EIATTR_EXIT_INSTR_OFFSETS
	.align		4
        /*003c*/ 	.byte	0x04, 0x1c
        /*003e*/ 	.short	(.L_17 - .L_16)


	//   ....[0]....
.L_16:
        /*0040*/ 	.word	0x00000100


	//   ....[1]....
        /*0044*/ 	.word	0x000002b0


	//   ....[2]....
        /*0048*/ 	.word	0x00000540


	//   ....[3]....
        /*004c*/ 	.word	0x000005c0


	//----- nvinfo : EIATTR_CRS_STACK_SIZE
	.align		4
.L_17:
        /*0050*/ 	.byte	0x04, 0x1e
        /*0052*/ 	.short	(.L_19 - .L_18)
.L_18:
        /*0054*/ 	.word	0x00000000


	//----- nvinfo : EIATTR_CBANK_PARAM_SIZE
	.align		4
.L_19:
        /*0058*/ 	.byte	0x03, 0x19
        /*005a*/ 	.short	0x0010


	//----- nvinfo : EIATTR_PARAM_CBANK
	.align		4
        /*005c*/ 	.byte	0x04, 0x0a
        /*005e*/ 	.short	(.L_21 - .L_20)
	.align		4
.L_20:
        /*0060*/ 	.word	index@(.nv.constant0._Z13isPrimeKernelyPb)
        /*0064*/ 	.short	0x0380
        /*0066*/ 	.short	0x0010


	//----- nvinfo : EIATTR_SW_WAR
	.align		4
.L_21:
        /*0068*/ 	.byte	0x04, 0x36
        /*006a*/ 	.short	(.L_23 - .L_22)
.L_22:
        /*006c*/ 	.word	0x00000008
.L_23:


//--------------------- .nv.callgraph             --------------------------
	.section	.nv.callgraph,"",@"SHT_CUDA_CALLGRAPH"
	.align	4
	.sectionentsize	8
	.align		4
        /*0000*/ 	.word	0x00000000
	.align		4
        /*0004*/ 	.word	0xffffffff
	.align		4
        /*0008*/ 	.word	0x00000000
	.align		4
        /*000c*/ 	.word	0xfffffffe
	.align		4
        /*0010*/ 	.word	0x00000000
	.align		4
        /*0014*/ 	.word	0xfffffffd
	.align		4
        /*0018*/ 	.word	0x00000000
	.align		4
        /*001c*/ 	.word	0xfffffffc


//--------------------- .text._Z13isPrimeKernelyPb --------------------------
	.section	.text._Z13isPrimeKernelyPb,"ax",@progbits
	.align	128
        .global         _Z13isPrimeKernelyPb
        .type           _Z13isPrimeKernelyPb,@function
        .size           _Z13isPrimeKernelyPb,(.L_x_10 - _Z13isPrimeKernelyPb)
        .other          _Z13isPrimeKernelyPb,@"STO_CUDA_ENTRY STV_DEFAULT"
_Z13isPrimeKernelyPb:
.text._Z13isPrimeKernelyPb:
[----:B------:R-:W-:Y:S01]  /*0000*/  LDC R1, c[0x0][0x37c] ;  /* 0x0000df00ff017b82 */ /* 0x000fe20000000800 */
[----:B------:R-:W0:Y:S07]  /*0010*/  S2R R5, SR_TID.X ;  /* 0x0000000000057919 */ /* 0x000e2e0000002100 */
[----:B------:R-:W1:Y:S01]  /*0020*/  LDC R0, c[0x0][0x380] ;  /* 0x0000e000ff007b82 */ /* 0x000e620000000800 */
[----:B------:R-:W2:Y:S07]  /*0030*/  LDCU.64 UR6, c[0x0][0x358] ;  /* 0x00006b00ff0677ac */ /* 0x000eae0008000a00 */
[----:B------:R-:W3:Y:S01]  /*0040*/  S2UR UR4, SR_CTAID.X ;  /* 0x00000000000479c3 */ /* 0x000ee20000002500 */
[----:B-1----:R-:W-:-:S04]  /*0050*/  LOP3.LUT R0, R0, 0x1, RZ, 0xc0, !PT ;  /* 0x0000000100007812 */ /* 0x002fc800078ec0ff */
[----:B------:R-:W-:Y:S02]  /*0060*/  ISETP.NE.U32.AND P0, PT, R0, 0x1, PT ;  /* 0x000000010000780c */ /* 0x000fe40003f05070 */
[----:B0-----:R-:W-:Y:S02]  /*0070*/  ISETP.NE.AND P1, PT, R5, RZ, PT ;  /* 0x000000ff0500720c */ /* 0x001fe40003f25270 */
[----:B------:R-:W-:-:S11]  /*0080*/  ISETP.NE.U32.AND.EX P0, PT, RZ, RZ, PT, P0 ;  /* 0x000000ffff00720c */ /* 0x000fd60003f05100 */
[----:B------:R-:W0:Y:S01]  /*0090*/  @!P1 S2R R3, SR_CgaCtaId ;  /* 0x0000000000039919 */ /* 0x000e220000008800 */
[----:B------:R-:W-:Y:S01]  /*00a0*/  @!P1 MOV R0, 0x400 ;  /* 0x0000040000009802 */ /* 0x000fe20000000f00 */
[----:B------:R-:W2:Y:S03]  /*00b0*/  @P0 LDC.64 R6, c[0x0][0x388] ;  /* 0x0000e200ff060b82 */ /* 0x000ea60000000a00 */
[----:B0-----:R-:W-:-:S05]  /*00c0*/  @!P1 LEA R0, R3, R0, 0x18 ;  /* 0x0000000003009211 */ /* 0x001fca00078ec0ff */
[----:B------:R0:W-:Y:S01]  /*00d0*/  @!P1 STS.U8 [R0], RZ ;  /* 0x000000ff00009388 */ /* 0x0001e20000000000 */
[----:B------:R-:W-:Y:S06]  /*00e0*/  BAR.SYNC.DEFER_BLOCKING 0x0 ;  /* 0x0000000000007b1d */ /* 0x000fec0000010000 */
[----:B--2---:R0:W-:Y:S01]  /*00f0*/  @P0 STG.E.U8 desc[UR6][R6.64], RZ ;  /* 0x000000ff06000986 */ /* 0x0041e2000c101106 */
[----:B---3--:R-:W-:Y:S05]  /*0100*/  @P0 EXIT ;  /* 0x000000000000094d */ /* 0x008fea0003800000 */
[----:B------:R-:W0:Y:S01]  /*0110*/  LDCU.64 UR8, c[0x0][0x380] ;  /* 0x00007000ff0877ac */ /* 0x000e220008000a00 */
[----:B------:R-:W1:Y:S01]  /*0120*/  LDC R4, c[0x0][0x360] ;  /* 0x0000d800ff047b82 */ /* 0x000e620000000800 */
[----:B------:R-:W-:Y:S02]  /*0130*/  IMAD.MOV.U32 R2, RZ, RZ, 0x3 ;  /* 0x00000003ff027424 */ /* 0x000fe400078e00ff */
[----:B------:R-:W-:Y:S01]  /*0140*/  IMAD.MOV.U32 R3, RZ, RZ, 0x0 ;  /* 0x00000000ff037424 */ /* 0x000fe200078e00ff */
[----:B0-----:R-:W0:Y:S01]  /*0150*/  I2F.F64.U64 R6, UR8 ;  /* 0x0000000800067d12 */ /* 0x001e220008301800 */
[----:B-1----:R-:W-:-:S04]  /*0160*/  IMAD R5, R4, UR4, R5 ;  /* 0x0000000404057c24 */ /* 0x002fc8000f8e0205 */
[----:B------:R-:W-:-:S03]  /*0170*/  IMAD.WIDE.U32 R2, R5, 0x2, R2 ;  /* 0x0000000205027825 */ /* 0x000fc600078e0002 */
[----:B0-----:R-:W0:Y:S08]  /*0180*/  F2F.F32.F64 R0, R6 ;  /* 0x0000000600007310 */ /* 0x001e300000301000 */
[----:B------:R1:W2:Y:S01]  /*0190*/  I2F.U64 R5, R2 ;  /* 0x0000000200057312 */ /* 0x0002a20000301000 */
[----:B0-----:R-:W-:-:S07]  /*01a0*/  IADD3 R8, PT, PT, R0, -0xd000000, RZ ;  /* 0xf300000000087810 */ /* 0x001fce0007ffe0ff */
[----:B------:R1:W0:Y:S01]  /*01b0*/  MUFU.RSQ R9, R0 ;  /* 0x0000000000097308 */ /* 0x0002220000001400 */
[----:B------:R-:W-:-:S13]  /*01c0*/  ISETP.GT.U32.AND P0, PT, R8, 0x727fffff, PT ;  /* 0x727fffff0800780c */ /* 0x000fda0003f04070 */
[----:B-12---:R-:W-:Y:S05]  /*01d0*/  @!P0 BRA `(.L_x_0) ;  /* 0x00000000000c8947 */ /* 0x006fea0003800000 */
[----:B------:R-:W-:-:S07]  /*01e0*/  MOV R8, 0x200 ;  /* 0x0000020000087802 */ /* 0x000fce0000000f00 */
[----:B0-----:R-:W-:Y:S05]  /*01f0*/  CALL.REL.NOINC `($__internal_1_$__cuda_sm20_sqrt_rn_f32_slowpath) ;  /* 0x0000000400f47944 */ /* 0x001fea0003c00000 */
[----:B------:R-:W-:Y:S05]  /*0200*/  BRA `(.L_x_1) ;  /* 0x0000000000107947 */ /* 0x000fea0003800000 */
.L_x_0:
[----:B0-----:R-:W-:Y:S01]  /*0210*/  FMUL.FTZ R7, R0, R9 ;  /* 0x0000000900077220 */ /* 0x001fe20000410000 */
[----:B------:R-:W-:-:S03]  /*0220*/  FMUL.FTZ R9, R9, 0.5 ;  /* 0x3f00000009097820 */ /* 0x000fc60000410000 */
[----:B------:R-:W-:-:S04]  /*0230*/  FFMA R0, -R7, R7, R0 ;  /* 0x0000000707007223 */ /* 0x000fc80000000100 */
[----:B------:R-:W-:-:S07]  /*0240*/  FFMA R0, R0, R9, R7 ;  /* 0x0000000900007223 */ /* 0x000fce0000000007 */
.L_x_1:
[----:B------:R-:W0:Y:S01]  /*0250*/  S2UR UR5, SR_CgaCtaId ;  /* 0x00000000000579c3 */ /* 0x000e220000008800 */
[----:B------:R-:W-:Y:S02]  /*0260*/  UMOV UR4, 0x400 ;  /* 0x0000040000047882 */ /* 0x000fe40000000000 */
[----:B0-----:R-:W-:-:S09]  /*0270*/  ULEA UR4, UR5, UR4, 0x18 ;  /* 0x0000000405047291 */ /* 0x001fd2000f8ec0ff */
[----:B------:R-:W0:Y:S02]  /*0280*/  LDS.U8 R6, [UR4] ;  /* 0x00000004ff067984 */ /* 0x000e240008000000 */
[----:B0-----:R-:W-:-:S04]  /*0290*/  ISETP.NE.AND P0, PT, R6, RZ, PT ;  /* 0x000000ff0600720c */ /* 0x001fc80003f05270 */
[----:B------:R-:W-:-:S13]  /*02a0*/  FSETP.LTU.OR P0, PT, R0, R5, P0 ;  /* 0x000000050000720b */ /* 0x000fda0000709400 */
[----:B------:R-:W-:Y:S05]  /*02b0*/  @P0 EXIT ;  /* 0x000000000000094d */ /* 0x000fea0003800000 */
[----:B------:R-:W0:Y:S01]  /*02c0*/  LDCU UR4, c[0x0][0x370] ;  /* 0x00006e00ff0477ac */ /* 0x000e220008000800 */
[----:B------:R-:W1:Y:S01]  /*02d0*/  LDCU UR9, c[0x0][0x380] ;  /* 0x00007000ff0977ac */ /* 0x000e620008000800 */
[----:B------:R-:W2:Y:S01]  /*02e0*/  LDCU UR8, c[0x0][0x384] ;  /* 0x00007080ff0877ac */ /* 0x000ea20008000800 */
[----:B0-----:R-:W-:-:S07]  /*02f0*/  IMAD R4, R4, UR4, RZ ;  /* 0x0000000404047c24 */ /* 0x001fce000f8e02ff */
.L_x_6:
[----:B--2---:R-:W-:Y:S01]  /*0300*/  LOP3.LUT R5, R3, UR8, RZ, 0xfc, !PT ;  /* 0x0000000803057c12 */ /* 0x004fe2000f8efcff */
[----:B------:R-:W-:Y:S03]  /*0310*/  BSSY.RECONVERGENT B0, `(.L_x_2) ;  /* 0x000001d000007945 */ /* 0x000fe60003800200 */
[----:B------:R-:W-:-:S13]  /*0320*/  ISETP.NE.U32.AND P0, PT, R5, RZ, PT ;  /* 0x000000ff0500720c */ /* 0x000fda0003f05070 */
[----:B------:R-:W-:Y:S05]  /*0330*/  @P0 BRA `(.L_x_3) ;  /* 0x0000000000500947 */ /* 0x000fea0003800000 */
[----:B------:R-:W0:Y:S01]  /*0340*/  I2F.U32.RP R5, R2 ;  /* 0x0000000200057306 */ /* 0x000e220000209000 */
[----:B------:R-:W-:-:S07]  /*0350*/  ISETP.NE.U32.AND P1, PT, R2, RZ, PT ;  /* 0x000000ff0200720c */ /* 0x000fce0003f25070 */
[----:B0-----:R-:W0:Y:S02]  /*0360*/  MUFU.RCP R5, R5 ;  /* 0x0000000500057308 */ /* 0x001e240000001000 */
[----:B0-----:R-:W-:-:S06]  /*0370*/  VIADD R6, R5, 0xffffffe ;  /* 0x0ffffffe05067836 */ /* 0x001fcc0000000000 */
[----:B------:R0:W2:Y:S02]  /*0380*/  F2I.FTZ.U32.TRUNC.NTZ R7, R6 ;  /* 0x0000000600077305 */ /* 0x0000a4000021f000 */
[----:B0-----:R-:W-:Y:S02]  /*0390*/  HFMA2 R6, -RZ, RZ, 0, 0 ;  /* 0x00000000ff067431 */ /* 0x001fe400000001ff */
[----:B--2---:R-:W-:-:S04]  /*03a0*/  IMAD.MOV R9, RZ, RZ, -R7 ;  /* 0x000000ffff097224 */ /* 0x004fc800078e0a07 */
[----:B------:R-:W-:-:S04]  /*03b0*/  IMAD R9, R9, R2, RZ ;  /* 0x0000000209097224 */ /* 0x000fc800078e02ff */
[----:B------:R-:W-:-:S06]  /*03c0*/  IMAD.HI.U32 R7, R7, R9, R6 ;  /* 0x0000000907077227 */ /* 0x000fcc00078e0006 */
[----:B-1----:R-:W-:-:S04]  /*03d0*/  IMAD.HI.U32 R7, R7, UR9, RZ ;  /* 0x0000000907077c27 */ /* 0x002fc8000f8e00ff */
[----:B------:R-:W-:-:S04]  /*03e0*/  IMAD.MOV R7, RZ, RZ, -R7 ;  /* 0x000000ffff077224 */ /* 0x000fc800078e0a07 */
[----:B------:R-:W-:-:S05]  /*03f0*/  IMAD R7, R2, R7, UR9 ;  /* 0x0000000902077e24 */ /* 0x000fca000f8e0207 */
[----:B------:R-:W-:-:S13]  /*0400*/  ISETP.GE.U32.AND P0, PT, R7, R2, PT ;  /* 0x000000020700720c */ /* 0x000fda0003f06070 */
[----:B------:R-:W-:-:S04]  /*0410*/  @P0 IADD3 R7, PT, PT, R7, -R2, RZ ;  /* 0x8000000207070210 */ /* 0x000fc80007ffe0ff */
[----:B------:R-:W-:-:S13]  /*0420*/  ISETP.GE.U32.AND P0, PT, R7, R2, PT ;  /* 0x000000020700720c */ /* 0x000fda0003f06070 */
[----:B------:R-:W-:Y:S01]  /*0430*/  @P0 IMAD.IADD R7, R7, 0x1, -R2 ;  /* 0x0000000107070824 */ /* 0x000fe200078e0a02 */
[----:B------:R-:W-:-:S04]  /*0440*/  @!P1 LOP3.LUT R7, RZ, R2, RZ, 0x33, !PT ;  /* 0x00000002ff079212 */ /* 0x000fc800078e33ff */
[----:B------:R-:W-:-:S04]  /*0450*/  ISETP.NE.U32.AND P0, PT, R7, RZ, PT ;  /* 0x000000ff0700720c */ /* 0x000fc80003f05070 */
[----:B------:R-:W-:Y:S01]  /*0460*/  ISETP.NE.AND.EX P0, PT, RZ, RZ, PT, P0 ;  /* 0x000000ffff00720c */ /* 0x000fe20003f05300 */
[----:B------:R-:W-:-:S12]  /*0470*/  BRA `(.L_x_4) ;  /* 0x0000000000187947 */ /* 0x000fd80003800000 */
.L_x_3:
[----:B------:R-:W-:Y:S01]  /*0480*/  MOV R6, R2 ;  /* 0x0000000200067202 */ /* 0x000fe20000000f00 */
[----:B------:R-:W-:Y:S01]  /*0490*/  IMAD.MOV.U32 R7, RZ, RZ, R3 ;  /* 0x000000ffff077224 */ /* 0x000fe200078e0003 */
[----:B------:R-:W-:-:S07]  /*04a0*/  MOV R8, 0x4c0 ;  /* 0x000004c000087802 */ /* 0x000fce0000000f00 */
[----:B-1----:R-:W-:Y:S05]  /*04b0*/  CALL.REL.NOINC `($__internal_0_$__cuda_sm20_rem_u64) ;  /* 0x0000000000447944 */ /* 0x002fea0003c00000 */
[----:B------:R-:W-:-:S04]  /*04c0*/  ISETP.NE.U32.AND P0, PT, R5, RZ, PT ;  /* 0x000000ff0500720c */ /* 0x000fc80003f05070 */
[----:B------:R-:W-:-:S13]  /*04d0*/  ISETP.NE.AND.EX P0, PT, R6, RZ, PT, P0 ;  /* 0x000000ff0600720c */ /* 0x000fda0003f05300 */
.L_x_4:
[----:B------:R-:W-:Y:S05]  /*04e0*/  BSYNC.RECONVERGENT B0 ;  /* 0x0000000000007941 */ /* 0x000fea0003800200 */
.L_x_2:
[----:B------:R-:W-:Y:S05]  /*04f0*/  @!P0 BRA `(.L_x_5) ;  /* 0x0000000000148947 */ /* 0x000fea0003800000 */
[----:B------:R-:W-:-:S04]  /*0500*/  IMAD.WIDE.U32 R2, R4, 0x2, R2 ;  /* 0x0000000204027825 */ /* 0x000fc800078e0002 */
[----:B------:R-:W0:Y:S02]  /*0510*/  I2F.U64 R5, R2 ;  /* 0x0000000200057312 */ /* 0x000e240000301000 */
[----:B0-----:R-:W-:-:S13]  /*0520*/  FSETP.GE.AND P0, PT, R0, R5, PT ;  /* 0x000000050000720b */ /* 0x001fda0003f06000 */
[----:B------:R-:W-:Y:S05]  /*0530*/  @P0 BRA `(.L_x_6) ;  /* 0xfffffffc00700947 */ /* 0x000fea000383ffff */
[----:B------:R-:W-:Y:S05]  /*0540*/  EXIT ;  /* 0x000000000000794d */ /* 0x000fea0003800000 */
.L_x_5:
[----:B------:R-:W0:Y:S01]  /*0550*/  S2UR UR5, SR_CgaCtaId ;  /* 0x00000000000579c3 */ /* 0x000e220000008800 */
[----:B------:R-:W-:Y:S01]  /*0560*/  UMOV UR4, 0x400 ;  /* 0x0000040000047882 */ /* 0x000fe20000000000 */
[----:B------:R-:W-:-:S06]  /*0570*/  HFMA2 R0, -RZ, RZ, 0, 5.9604644775390625e-08 ;  /* 0x00000001ff007431 */ /* 0x000fcc00000001ff */
[----:B------:R-:W1:Y:S01]  /*0580*/  LDC.64 R2, c[0x0][0x388] ;  /* 0x0000e200ff027b82 */ /* 0x000e620000000a00 */
[----:B0-----:R-:W-:Y:S01]  /*0590*/  ULEA UR4, UR5, UR4, 0x18 ;  /* 0x0000000405047291 */ /* 0x001fe2000f8ec0ff */
[----:B-1----:R-:W-:Y:S08]  /*05a0*/  STG.E.U8 desc[UR6][R2.64], RZ ;  /* 0x000000ff02007986 */ /* 0x002ff0000c101106 */
[----:B------:R-:W-:Y:S01]  /*05b0*/  STS.U8 [UR4], R0 ;  /* 0x00000000ff007988 */ /* 0x000fe20008000004 */
[----:B------:R-:W-:Y:S05]  /*05c0*/  EXIT ;  /* 0x000000000000794d */ /* 0x000fea0003800000 */
        .weak           $__internal_0_$__cuda_sm20_rem_u64
        .type           $__internal_0_$__cuda_sm20_rem_u64,@function
        .size           $__internal_0_$__cuda_sm20_rem_u64,($__internal_1_$__cuda_sm20_sqrt_rn_f32_slowpath - $__internal_0_$__cuda_sm20_rem_u64)
$__internal_0_$__cuda_sm20_rem_u64:
[----:B------:R-:W0:Y:S01]  /*05d0*/  I2F.U64.RP R5, R6 ;  /* 0x0000000600057312 */ /* 0x000e220000309000 */
[----:B------:R-:W1:Y:S07]  /*05e0*/  LDCU.64 UR4, c[0x0][0x380] ;  /* 0x00007000ff0477ac */ /* 0x000e6e0008000a00 */
[----:B0-----:R-:W0:Y:S02]  /*05f0*/  MUFU.RCP R5, R5 ;  /* 0x0000000500057308 */ /* 0x001e240000001000 */
[----:B0-----:R-:W-:-:S06]  /*0600*/  VIADD R10, R5, 0x1ffffffe ;  /* 0x1ffffffe050a7836 */ /* 0x001fcc0000000000 */
[----:B------:R-:W0:Y:S02]  /*0610*/  F2I.U64.TRUNC R10, R10 ;  /* 0x0000000a000a7311 */ /* 0x000e24000020d800 */
[----:B0-----:R-:W-:-:S04]  /*0620*/  IMAD.WIDE.U32 R12, R10, R6, RZ ;  /* 0x000000060a0c7225 */ /* 0x001fc800078e00ff */
[C---:B------:R-:W-:Y:S01]  /*0630*/  IMAD R9, R10.reuse, R7, R13 ;  /* 0x000000070a097224 */ /* 0x040fe200078e020d */
[----:B------:R-:W-:Y:S01]  /*0640*/  IADD3 R15, P0, PT, RZ, -R12, RZ ;  /* 0x8000000cff0f7210 */ /* 0x000fe20007f1e0ff */
[----:B------:R-:W-:Y:S02]  /*0650*/  IMAD.MOV.U32 R13, RZ, RZ, R10 ;  /* 0x000000ffff0d7224 */ /* 0x000fe400078e000a */
[----:B------:R-:W-:Y:S02]  /*0660*/  IMAD R9, R11, R6, R9 ;  /* 0x000000060b097224 */ /* 0x000fe400078e0209 */
[----:B------:R-:W-:-:S03]  /*0670*/  IMAD.HI.U32 R12, R10, R15, RZ ;  /* 0x0000000f0a0c7227 */ /* 0x000fc600078e00ff */
[----:B------:R-:W-:-:S05]  /*0680*/  IADD3.X R9, PT, PT, RZ, ~R9, RZ, P0, !PT ;  /* 0x80000009ff097210 */ /* 0x000fca00007fe4ff */
[----:B------:R-:W-:-:S04]  /*0690*/  IMAD.WIDE.U32 R12, P0, R10, R9, R12 ;  /* 0x000000090a0c7225 */ /* 0x000fc8000780000c */
[C---:B------:R-:W-:Y:S02]  /*06a0*/  IMAD R17, R11.reuse, R9, RZ ;  /* 0x000000090b117224 */ /* 0x040fe400078e02ff */
[----:B------:R-:W-:-:S04]  /*06b0*/  IMAD.HI.U32 R12, P1, R11, R15, R12 ;  /* 0x0000000f0b0c7227 */ /* 0x000fc8000782000c */
[----:B------:R-:W-:Y:S01]  /*06c0*/  IMAD.HI.U32 R5, R11, R9, RZ ;  /* 0x000000090b057227 */ /* 0x000fe200078e00ff */
[----:B------:R-:W-:-:S04]  /*06d0*/  IADD3 R13, P2, PT, R17, R12, RZ ;  /* 0x0000000c110d7210 */ /* 0x000fc80007f5e0ff */
[----:B------:R-:W-:Y:S01]  /*06e0*/  IADD3.X R5, PT, PT, R5, R11, RZ, P0, !PT ;  /* 0x0000000b05057210 */ /* 0x000fe200007fe4ff */
[----:B------:R-:W-:-:S03]  /*06f0*/  IMAD.WIDE.U32 R10, R13, R6, RZ ;  /* 0x000000060d0a7225 */ /* 0x000fc600078e00ff */
[----:B------:R-:W-:Y:S01]  /*0700*/  IADD3.X R5, PT, PT, RZ, RZ, R5, P2, P1 ;  /* 0x000000ffff057210 */ /* 0x000fe200017e2405 */
[----:B------:R-:W-:Y:S01]  /*0710*/  IMAD R9, R13, R7, R11 ;  /* 0x000000070d097224 */ /* 0x000fe200078e020b */
[----:B------:R-:W-:-:S03]  /*0720*/  IADD3 R11, P0, PT, RZ, -R10, RZ ;  /* 0x8000000aff0b7210 */ /* 0x000fc60007f1e0ff */
[----:B------:R-:W-:Y:S02]  /*0730*/  IMAD R9, R5, R6, R9 ;  /* 0x0000000605097224 */ /* 0x000fe400078e0209 */
[----:B------:R-:W-:-:S04]  /*0740*/  IMAD.HI.U32 R12, R13, R11, RZ ;  /* 0x0000000b0d0c7227 */ /* 0x000fc800078e00ff */
[----:B------:R-:W-:-:S04]  /*0750*/  IMAD.X R10, RZ, RZ, ~R9, P0 ;  /* 0x000000ffff0a7224 */ /* 0x000fc800000e0e09 */
[----:B------:R-:W-:-:S04]  /*0760*/  IMAD.WIDE.U32 R12, P0, R13, R10, R12 ;  /* 0x0000000a0d0c7225 */ /* 0x000fc8000780000c */
[C---:B------:R-:W-:Y:S02]  /*0770*/  IMAD R14, R5.reuse, R10, RZ ;  /* 0x0000000a050e7224 */ /* 0x040fe400078e02ff */
[----:B------:R-:W-:-:S04]  /*0780*/  IMAD.HI.U32 R9, P1, R5, R11, R12 ;  /* 0x0000000b05097227 */ /* 0x000fc8000782000c */
[----:B------:R-:W-:Y:S01]  /*0790*/  IMAD.HI.U32 R10, R5, R10, RZ ;  /* 0x0000000a050a7227 */ /* 0x000fe200078e00ff */
[----:B------:R-:W-:-:S03]  /*07a0*/  IADD3 R9, P2, PT, R14, R9, RZ ;  /* 0x000000090e097210 */ /* 0x000fc60007f5e0ff */
[----:B------:R-:W-:Y:S01]  /*07b0*/  IMAD.MOV.U32 R11, RZ, RZ, RZ ;  /* 0x000000ffff0b7224 */ /* 0x000fe200078e00ff */
[----:B------:R-:W-:Y:S01]  /*07c0*/  IADD3.X R5, PT, PT, R10, R5, RZ, P0, !PT ;  /* 0x000000050a057210 */ /* 0x000fe200007fe4ff */
[----:B-1----:R-:W-:-:S03]  /*07d0*/  IMAD.HI.U32 R10, R9, UR4, RZ ;  /* 0x00000004090a7c27 */ /* 0x002fc6000f8e00ff */
[----:B------:R-:W-:Y:S01]  /*07e0*/  IADD3.X R5, PT, PT, RZ, RZ, R5, P2, P1 ;  /* 0x000000ffff057210 */ /* 0x000fe200017e2405 */
[----:B------:R-:W-:-:S04]  /*07f0*/  IMAD.WIDE.U32 R10, R9, UR5, R10 ;  /* 0x00000005090a7c25 */ /* 0x000fc8000f8e000a */
[C---:B------:R-:W-:Y:S02]  /*0800*/  IMAD R12, R5.reuse, UR5, RZ ;  /* 0x00000005050c7c24 */ /* 0x040fe4000f8e02ff */
[----:B------:R-:W-:-:S04]  /*0810*/  IMAD.HI.U32 R9, P0, R5, UR4, R10 ;  /* 0x0000000405097c27 */ /* 0x000fc8000f80000a */
[----:B------:R-:W-:Y:S01]  /*0820*/  IMAD.HI.U32 R5, R5, UR5, RZ ;  /* 0x0000000505057c27 */ /* 0x000fe2000f8e00ff */
[----:B------:R-:W-:-:S04]  /*0830*/  IADD3 R9, P1, PT, R12, R9, RZ ;  /* 0x000000090c097210 */ /* 0x000fc80007f3e0ff */
[----:B------:R-:W-:Y:S01]  /*0840*/  IADD3.X R5, PT, PT, R5, RZ, RZ, P0, !PT ;  /* 0x000000ff05057210 */ /* 0x000fe200007fe4ff */
[----:B------:R-:W-:-:S04]  /*0850*/  IMAD.WIDE.U32 R10, R9, R6, RZ ;  /* 0x00000006090a7225 */ /* 0x000fc800078e00ff */
[----:B------:R-:W-:Y:S02]  /*0860*/  IMAD.X R5, RZ, RZ, R5, P1 ;  /* 0x000000ffff057224 */ /* 0x000fe400008e0605 */
[----:B------:R-:W-:Y:S01]  /*0870*/  IMAD R9, R9, R7, R11 ;  /* 0x0000000709097224 */ /* 0x000fe200078e020b */
[----:B------:R-:W-:-:S03]  /*0880*/  IADD3 R11, P1, PT, -R10, UR4, RZ ;  /* 0x000000040a0b7c10 */ /* 0x000fc6000ff3e1ff */
[-C--:B------:R-:W-:Y:S01]  /*0890*/  IMAD R5, R5, R6.reuse, R9 ;  /* 0x0000000605057224 */ /* 0x080fe200078e0209 */
[----:B------:R-:W-:-:S04]  /*08a0*/  ISETP.GE.U32.AND P0, PT, R11, R6, PT ;  /* 0x000000060b00720c */ /* 0x000fc80003f06070 */
[----:B------:R-:W-:Y:S02]  /*08b0*/  IADD3.X R12, PT, PT, ~R5, UR5, RZ, P1, !PT ;  /* 0x00000005050c7c10 */ /* 0x000fe40008ffe5ff */
[----:B------:R-:W-:Y:S02]  /*08c0*/  IADD3 R9, P1, PT, -R6, R11, RZ ;  /* 0x0000000b06097210 */ /* 0x000fe40007f3e1ff */
[----:B------:R-:W-:Y:S02]  /*08d0*/  ISETP.GE.U32.AND.EX P0, PT, R12, R7, PT, P0 ;  /* 0x000000070c00720c */ /* 0x000fe40003f06100 */
[-C--:B------:R-:W-:Y:S02]  /*08e0*/  IADD3.X R10, PT, PT, ~R7, R12.reuse, RZ, P1, !PT ;  /* 0x0000000c070a7210 */ /* 0x080fe40000ffe5ff */
[----:B------:R-:W-:Y:S02]  /*08f0*/  SEL R9, R9, R11, P0 ;  /* 0x0000000b09097207 */ /* 0x000fe40000000000 */
[----:B------:R-:W-:-:S02]  /*0900*/  SEL R10, R10, R12, P0 ;  /* 0x0000000c0a0a7207 */ /* 0x000fc40000000000 */
[----:B------:R-:W-:Y:S02]  /*0910*/  ISETP.GE.U32.AND P0, PT, R9, R6, PT ;  /* 0x000000060900720c */ /* 0x000fe40003f06070 */
[----:B------:R-:W-:Y:S02]  /*0920*/  IADD3 R5, P2, PT, -R6, R9, RZ ;  /* 0x0000000906057210 */ /* 0x000fe40007f5e1ff */
[----:B------:R-:W-:Y:S02]  /*0930*/  ISETP.GE.U32.AND.EX P0, PT, R10, R7, PT, P0 ;  /* 0x000000070a00720c */ /* 0x000fe40003f06100 */
[----:B------:R-:W-:Y:S01]  /*0940*/  ISETP.NE.U32.AND P1, PT, R6, RZ, PT ;  /* 0x000000ff0600720c */ /* 0x000fe20003f25070 */
[----:B------:R-:W-:Y:S01]  /*0950*/  IMAD.X R6, R10, 0x1, ~R7, P2 ;  /* 0x000000010a067824 */ /* 0x000fe200010e0e07 */
[----:B------:R-:W-:Y:S02]  /*0960*/  SEL R5, R5, R9, P0 ;  /* 0x0000000905057207 */ /* 0x000fe40000000000 */
[----:B------:R-:W-:-:S02]  /*0970*/  MOV R9, 0x0 ;  /* 0x0000000000097802 */ /* 0x000fc40000000f00 */
[----:B------:R-:W-:Y:S02]  /*0980*/  ISETP.NE.AND.EX P1, PT, R7, RZ, PT, P1 ;  /* 0x000000ff0700720c */ /* 0x000fe40003f25310 */
[----:B------:R-:W-:Y:S02]  /*0990*/  SEL R6, R6, R10, P0 ;  /* 0x0000000a06067207 */ /* 0x000fe40000000000 */
[----:B------:R-:W-:Y:S02]  /*09a0*/  SEL R5, R5, 0xffffffff, P1 ;  /* 0xffffffff05057807 */ /* 0x000fe40000800000 */
[----:B------:R-:W-:Y:S01]  /*09b0*/  SEL R6, R6, 0xffffffff, P1 ;  /* 0xffffffff06067807 */ /* 0x000fe20000800000 */
[----:B------:R-:W-:Y:S06]  /*09c0*/  RET.REL.NODEC R8 `(_Z13isPrimeKernelyPb) ;  /* 0xfffffff4088c7950 */ /* 0x000fec0003c3ffff */
        .weak           $__internal_1_$__cuda_sm20_sqrt_rn_f32_slowpath
        .type           $__internal_1_$__cuda_sm20_sqrt_rn_f32_slowpath,@function
        .size           $__internal_1_$__cuda_sm20_sqrt_rn_f32_slowpath,(.L_x_10 - $__internal_1_$__cuda_sm20_sqrt_rn_f32_slowpath)
$__internal_1_$__cuda_sm20_sqrt_rn_f32_slowpath:
[----:B------:R-:W-:-:S13]  /*09d0*/  LOP3.LUT P0, RZ, R0, 0x7fffffff, RZ, 0xc0, !PT ;  /* 0x7fffffff00ff7812 */ /* 0x000fda000780c0ff */
[----:B------:R-:W-:Y:S01]  /*09e0*/  @!P0 IMAD.MOV.U32 R6, RZ, RZ, R0 ;  /* 0x000000ffff068224 */ /* 0x000fe200078e0000 */
[----:B------:R-:W-:Y:S06]  /*09f0*/  @!P0 BRA `(.L_x_7) ;  /* 0x0000000000448947 */ /* 0x000fec0003800000 */
[----:B------:R-:W-:-:S13]  /*0a00*/  FSETP.GEU.FTZ.AND P0, PT, R0, RZ, PT ;  /* 0x000000ff0000720b */ /* 0x000fda0003f1e000 */
[----:B------:R-:W-:Y:S01]  /*0a10*/  @!P0 MOV R6, 0x7fffffff ;  /* 0x7fffffff00068802 */ /* 0x000fe20000000f00 */
[----:B------:R-:W-:Y:S06]  /*0a20*/  @!P0 BRA `(.L_x_7) ;  /* 0x0000000000388947 */ /* 0x000fec0003800000 */
[----:B------:R-:W-:-:S13]  /*0a30*/  FSETP.GTU.FTZ.AND P0, PT, |R0|, +INF , PT ;  /* 0x7f8000000000780b */ /* 0x000fda0003f1c200 */
[----:B------:R-:W-:Y:S01]  /*0a40*/  @P0 FADD.FTZ R6, R0, 1 ;  /* 0x3f80000000060421 */ /* 0x000fe20000010000 */
[----:B------:R-:W-:Y:S06]  /*0a50*/  @P0 BRA `(.L_x_7) ;  /* 0x00000000002c0947 */ /* 0x000fec0003800000 */
[----:B------:R-:W-:-:S13]  /*0a60*/  FSETP.NEU.FTZ.AND P0, PT, |R0|, +INF , PT ;  /* 0x7f8000000000780b */ /* 0x000fda0003f1d200 */
[----:B------:R-:W-:Y:S01]  /*0a70*/  @!P0 IMAD.MOV.U32 R6, RZ, RZ, R0 ;  /* 0x000000ffff068224 */ /* 0x000fe200078e0000 */
[----:B------:R-:W-:Y:S06]  /*0a80*/  @!P0 BRA `(.L_x_7) ;  /* 0x0000000000208947 */ /* 0x000fec0003800000 */
[----:B------:R-:W-:-:S04]  /*0a90*/  FFMA R0, R0, 1.84467440737095516160e+19, RZ ;  /* 0x5f80000000007823 */ /* 0x000fc800000000ff */
[----:B------:R-:W0:Y:S02]  /*0aa0*/  MUFU.RSQ R7, R0 ;  /* 0x0000000000077308 */ /* 0x000e240000001400 */
[----:B0-----:R-:W-:Y:S01]  /*0ab0*/  FMUL.FTZ R9, R0, R7 ;  /* 0x0000000700097220 */ /* 0x001fe20000410000 */
[----:B------:R-:W-:-:S03]  /*0ac0*/  FMUL.FTZ R7, R7, 0.5 ;  /* 0x3f00000007077820 */ /* 0x000fc60000410000 */
[----:B------:R-:W-:-:S04]  /*0ad0*/  FADD.FTZ R6, -R9, -RZ ;  /* 0x800000ff09067221 */ /* 0x000fc80000010100 */
[----:B------:R-:W-:-:S04]  /*0ae0*/  FFMA R6, R9, R6, R0 ;  /* 0x0000000609067223 */ /* 0x000fc80000000000 */
[----:B------:R-:W-:-:S04]  /*0af0*/  FFMA R6, R6, R7, R9 ;  /* 0x0000000706067223 */ /* 0x000fc80000000009 */
[----:B------:R-:W-:-:S07]  /*0b00*/  FMUL.FTZ R6, R6, 2.3283064365386962891e-10 ;  /* 0x2f80000006067820 */ /* 0x000fce0000410000 */
.L_x_7:
[----:B------:R-:W-:Y:S01]  /*0b10*/  HFMA2 R7, -RZ, RZ, 0, 0 ;  /* 0x00000000ff077431 */ /* 0x000fe200000001ff */
[----:B------:R-:W-:Y:S01]  /*0b20*/  MOV R0, R6 ;  /* 0x0000000600007202 */ /* 0x000fe20000000f00 */
[----:B------:R-:W-:-:S04]  /*0b30*/  IMAD.MOV.U32 R6, RZ, RZ, R8 ;  /* 0x000000ffff067224 */ /* 0x000fc800078e0008 */
[----:B------:R-:W-:Y:S05]  /*0b40*/  RET.REL.NODEC R6 `(_Z13isPrimeKernelyPb) ;  /* 0xfffffff4062c7950 */ /* 0x000fea0003c3ffff */
.L_x_8:
[----:B------:R-:W-:-:S00]  /*0b50*/  BRA `(.L_x_8) ;  /* 0xfffffffc00fc7947 */ /* 0x000fc0000383ffff */
[----:B------:R-:W-:-:S00]  /*0b60*/  NOP ;  /* 0x0000000000007918 */ /* 0x000fc00000000000 */
        /* <DEDUP_REMOVED lines=9> */
.L_x_10:


//--------------------- .nv.shared._Z13isPrimeKernelyPb --------------------------
	.section	.nv.shared._Z13isPrimeKernelyPb,"aw",@nobits
	.sectionflags	@""
.nv.shared._Z13isPrimeKernelyPb:
	.zero		1025


//--------------------- .nv.shared.reserved.0     --------------------------
	.section	.nv.shared.reserved.0,"aw",@nobits
	.weak		__nv_reservedSMEM_offset_0_alias
	.size		__nv_reservedSMEM_offset_0_alias, 0, 64
	.other		__nv_reservedSMEM_offset_0_alias,@"STO_CUDA_RESERVED_SHARED STV_DEFAULT"
__nv_reservedSMEM_offset_0_alias:
	.zero		0
	.zero		64


//--------------------- .nv.constant0._Z13isPrimeKernelyPb --------------------------
	.section	.nv.constant0._Z13isPrimeKernelyPb,"a",@progbits
	.sectionflags	@""
	.align	4
.nv.constant0._Z13isPrimeKernelyPb:
	.zero		912


//--------------------- SYMBOLS --------------------------

	.type		.nv.reservedSmem.offset0,@object
	.size		.nv.reservedSmem.offset0,0x4
	.type		.nv.reservedSmem.cap,@object
	.size		.nv.reservedSmem.cap,0x4
